//
// Generated by NVIDIA NVVM Compiler
//
// Compiler Build ID: CL-36424714
// Cuda compilation tools, release 13.0, V13.0.88
// Based on NVVM 20.0.0
//

.version 9.0
.target sm_100
.address_size 64

	// .globl	_Z16reduction_kernelPfiS_ii

.visible .entry _Z16reduction_kernelPfiS_ii(
	.param .u64 .ptr .align 1 _Z16reduction_kernelPfiS_ii_param_0,
	.param .u32 _Z16reduction_kernelPfiS_ii_param_1,
	.param .u64 .ptr .align 1 _Z16reduction_kernelPfiS_ii_param_2,
	.param .u32 _Z16reduction_kernelPfiS_ii_param_3,
	.param .u32 _Z16reduction_kernelPfiS_ii_param_4
)
{
	.reg .pred 	%p<15>;
	.reg .b32 	%r<70>;
	.reg .b32 	%f<19>;
	.reg .b64 	%rd<21>;

	ld.param.u64 	%rd4, [_Z16reduction_kernelPfiS_ii_param_0];
	ld.param.u32 	%r21, [_Z16reduction_kernelPfiS_ii_param_1];
	ld.param.u64 	%rd3, [_Z16reduction_kernelPfiS_ii_param_2];
	ld.param.u32 	%r23, [_Z16reduction_kernelPfiS_ii_param_3];
	ld.param.u32 	%r20, [_Z16reduction_kernelPfiS_ii_param_4];
	cvta.to.global.u64 	%rd1, %rd4;
	mov.u32 	%r24, %ctaid.y;
	mov.u32 	%r25, %nctaid.x;
	mov.u32 	%r26, %ctaid.x;
	mad.lo.s32 	%r1, %r24, %r25, %r26;
	mov.u32 	%r27, %ntid.x;
	mul.lo.s32 	%r2, %r1, %r27;
	mov.u32 	%r3, %tid.x;
	setp.ge.s32 	%p1, %r1, %r23;
	add.s32 	%r28, %r2, %r3;
	setp.ge.s32 	%p2, %r28, %r21;
	or.pred  	%p3, %p1, %p2;
	@%p3 bra 	$L__BB0_21;
	setp.lt.s32 	%p4, %r20, 1;
	@%p4 bra 	$L__BB0_19;
	mul.wide.s32 	%rd5, %r28, 4;
	add.s64 	%rd2, %rd1, %rd5;
	and.b32  	%r5, %r20, 3;
	setp.lt.u32 	%p5, %r20, 4;
	mov.b32 	%r69, 1;
	@%p5 bra 	$L__BB0_14;
	and.b32  	%r6, %r20, 2147483644;
	mov.b32 	%r66, 3;
$L__BB0_4:
	add.s32 	%r8, %r66, -2;
	mov.b32 	%r31, 1;
	shl.b32 	%r9, %r31, %r8;
	rem.s32 	%r32, %r3, %r9;
	add.s32 	%r10, %r66, -3;
	shl.b32 	%r33, %r31, %r10;
	setp.ne.s32 	%p6, %r32, %r33;
	@%p6 bra 	$L__BB0_6;
	ld.global.f32 	%f1, [%rd2];
	mov.b32 	%r34, -1;
	shl.b32 	%r35, %r34, %r10;
	mul.wide.s32 	%rd6, %r35, 4;
	add.s64 	%rd7, %rd2, %rd6;
	ld.global.f32 	%f2, [%rd7];
	add.f32 	%f3, %f1, %f2;
	st.global.f32 	[%rd7], %f3;
$L__BB0_6:
	bar.sync 	0;
	mov.b32 	%r36, 2;
	shl.b32 	%r37, %r36, %r8;
	rem.s32 	%r38, %r3, %r37;
	setp.ne.s32 	%p7, %r38, %r9;
	@%p7 bra 	$L__BB0_8;
	ld.global.f32 	%f4, [%rd2];
	mov.b32 	%r39, -1;
	shl.b32 	%r40, %r39, %r8;
	mul.wide.s32 	%rd8, %r40, 4;
	add.s64 	%rd9, %rd2, %rd8;
	ld.global.f32 	%f5, [%rd9];
	add.f32 	%f6, %f4, %f5;
	st.global.f32 	[%rd9], %f6;
$L__BB0_8:
	bar.sync 	0;
	mov.b32 	%r41, 4;
	shl.b32 	%r42, %r41, %r8;
	rem.s32 	%r43, %r3, %r42;
	add.s32 	%r44, %r10, 2;
	mov.b32 	%r45, 1;
	shl.b32 	%r46, %r45, %r44;
	setp.ne.s32 	%p8, %r43, %r46;
	@%p8 bra 	$L__BB0_10;
	ld.global.f32 	%f7, [%rd2];
	add.s32 	%r47, %r8, 1;
	mov.b32 	%r48, -1;
	shl.b32 	%r49, %r48, %r47;
	mul.wide.s32 	%rd10, %r49, 4;
	add.s64 	%rd11, %rd2, %rd10;
	ld.global.f32 	%f8, [%rd11];
	add.f32 	%f9, %f7, %f8;
	st.global.f32 	[%rd11], %f9;
$L__BB0_10:
	bar.sync 	0;
	mov.b32 	%r50, 8;
	shl.b32 	%r51, %r50, %r8;
	rem.s32 	%r52, %r3, %r51;
	mov.b32 	%r53, 1;
	shl.b32 	%r54, %r53, %r66;
	setp.ne.s32 	%p9, %r52, %r54;
	@%p9 bra 	$L__BB0_12;
	ld.global.f32 	%f10, [%rd2];
	mov.b32 	%r55, -1;
	shl.b32 	%r56, %r55, %r66;
	mul.wide.s32 	%rd12, %r56, 4;
	add.s64 	%rd13, %rd2, %rd12;
	ld.global.f32 	%f11, [%rd13];
	add.f32 	%f12, %f10, %f11;
	st.global.f32 	[%rd13], %f12;
$L__BB0_12:
	bar.sync 	0;
	add.s32 	%r11, %r66, 4;
	add.s32 	%r57, %r66, 1;
	setp.ne.s32 	%p10, %r57, %r6;
	mov.u32 	%r66, %r11;
	@%p10 bra 	$L__BB0_4;
	add.s32 	%r69, %r11, -2;
$L__BB0_14:
	setp.eq.s32 	%p11, %r5, 0;
	@%p11 bra 	$L__BB0_19;
	neg.s32 	%r68, %r5;
$L__BB0_16:
	.pragma "nounroll";
	add.s32 	%r17, %r69, -1;
	mov.b32 	%r58, 1;
	shl.b32 	%r59, %r58, %r69;
	rem.s32 	%r60, %r3, %r59;
	shl.b32 	%r61, %r58, %r17;
	setp.ne.s32 	%p12, %r60, %r61;
	@%p12 bra 	$L__BB0_18;
	ld.global.f32 	%f13, [%rd2];
	mov.b32 	%r62, -1;
	shl.b32 	%r63, %r62, %r17;
	mul.wide.s32 	%rd14, %r63, 4;
	add.s64 	%rd15, %rd2, %rd14;
	ld.global.f32 	%f14, [%rd15];
	add.f32 	%f15, %f13, %f14;
	st.global.f32 	[%rd15], %f15;
$L__BB0_18:
	bar.sync 	0;
	add.s32 	%r68, %r68, 1;
	setp.ne.s32 	%p13, %r68, 0;
	add.s32 	%r69, %r17, 2;
	@%p13 bra 	$L__BB0_16;
$L__BB0_19:
	setp.ne.s32 	%p14, %r3, 0;
	@%p14 bra 	$L__BB0_21;
	mul.wide.s32 	%rd16, %r2, 4;
	add.s64 	%rd17, %rd1, %rd16;
	ld.global.f32 	%f16, [%rd17];
	mov.b32 	%r64, 1;
	shl.b32 	%r65, %r64, %r20;
	cvt.rn.f32.s32 	%f17, %r65;
	div.rn.f32 	%f18, %f16, %f17;
	cvta.to.global.u64 	%rd18, %rd3;
	mul.wide.s32 	%rd19, %r1, 4;
	add.s64 	%rd20, %rd18, %rd19;
	st.global.f32 	[%rd20], %f18;
$L__BB0_21:
	ret;

}


// ===== COMPILED SASS (sm_100) =====

	.target	sm_100

	.elftype	@"ET_EXEC"


//--------------------- .note.nv.tkinfo           --------------------------
	.section	.note.nv.tkinfo,"",@"SHT_NOTE"
	.sectionflags	@"SHF_NOTE_NV_TKINFO"
	.tkinfo
        /*0018*/ 	.word	0x00000002
        /*0030*/ 	.string	""
        /*0030*/ 	.string	"ptxas"
        /*0030*/ 	.string	"Cuda compilation tools, release 13.0, V13.0.88"
        /*0030*/ 	.string	"Build cuda_13.0.r13.0/compiler.36424714_0"
        /*0030*/ 	.string	"-arch sm_100 -m 64 "



//--------------------- .note.nv.cuinfo           --------------------------
	.section	.note.nv.cuinfo,"",@"SHT_NOTE"
	.sectionflags	@"SHF_NOTE_NV_CUINFO"
        /*0018*/ 	.short	0x0002
        /*001a*/ 	.short	0x0064
        /*001c*/ 	.short	0x0082
	.zero		2


//--------------------- .nv.info                  --------------------------
	.section	.nv.info,"",@"SHT_CUDA_INFO"
	.align	4


	//----- nvinfo : EIATTR_REGCOUNT
	.align		4
        /*0000*/ 	.byte	0x04, 0x2f
        /*0002*/ 	.short	(.L_1 - .L_0)
	.align		4
.L_0:
        /*0004*/ 	.word	index@(_Z16reduction_kernelPfiS_ii)
        /*0008*/ 	.word	0x00000018


	//----- nvinfo : EIATTR_FRAME_SIZE
	.align		4
.L_1:
        /*000c*/ 	.byte	0x04, 0x11
        /*000e*/ 	.short	(.L_3 - .L_2)
	.align		4
.L_2:
        /*0010*/ 	.word	index@($__internal_0_$__cuda_sm3x_div_rn_noftz_f32_slowpath)
        /*0014*/ 	.word	0x00000000


	//----- nvinfo : EIATTR_FRAME_SIZE
	.align		4
.L_3:
        /*0018*/ 	.byte	0x04, 0x11
        /*001a*/ 	.short	(.L_5 - .L_4)
	.align		4
.L_4:
        /*001c*/ 	.word	index@(_Z16reduction_kernelPfiS_ii)
        /*0020*/ 	.word	0x00000000


	//----- nvinfo : EIATTR_MIN_STACK_SIZE
	.align		4
.L_5:
        /*0024*/ 	.byte	0x04, 0x12
        /*0026*/ 	.short	(.L_7 - .L_6)
	.align		4
.L_6:
        /*0028*/ 	.word	index@(_Z16reduction_kernelPfiS_ii)
        /*002c*/ 	.word	0x00000000
.L_7:


//--------------------- .nv.compat                --------------------------
	.section	.nv.compat,"",@"SHT_CUDA_COMPAT_INFO"
	.align	4
        /*0000*/ 	.byte	0x02, 0x09, 0x00, 0x00, 0x02, 0x02, 0x01, 0x00, 0x02, 0x05, 0x05, 0x00, 0x03, 0x07, 0x01, 0x01
        /*0010*/ 	.byte	0x02, 0x03, 0x00, 0x00, 0x02, 0x06, 0x01, 0x00, 0x04, 0x0b, 0x08, 0x00, 0x01, 0x00, 0x00, 0x00
        /*0020*/ 	.byte	0x00, 0x00, 0x00, 0x00


//--------------------- .nv.info._Z16reduction_kernelPfiS_ii --------------------------
	.section	.nv.info._Z16reduction_kernelPfiS_ii,"",@"SHT_CUDA_INFO"
	.sectionflags	@""
	.align	4


	//----- nvinfo : EIATTR_CUDA_API_VERSION
	.align		4
        /*0000*/ 	.byte	0x04, 0x37
        /*0002*/ 	.short	(.L_9 - .L_8)
.L_8:
        /*0004*/ 	.word	0x00000082


	//----- nvinfo : EIATTR_KPARAM_INFO
	.align		4
.L_9:
        /*0008*/ 	.byte	0x04, 0x17
        /*000a*/ 	.short	(.L_11 - .L_10)
.L_10:
        /*000c*/ 	.word	0x00000000
        /*0010*/ 	.short	0x0004
        /*0012*/ 	.short	0x001c
        /*0014*/ 	.byte	0x00, 0xf0, 0x11, 0x00


	//----- nvinfo : EIATTR_KPARAM_INFO
	.align		4
.L_11:
        /*0018*/ 	.byte	0x04, 0x17
        /*001a*/ 	.short	(.L_13 - .L_12)
.L_12:
        /*001c*/ 	.word	0x00000000
        /*0020*/ 	.short	0x0003
        /*0022*/ 	.short	0x0018
        /*0024*/ 	.byte	0x00, 0xf0, 0x11, 0x00


	//----- nvinfo : EIATTR_KPARAM_INFO
	.align		4
.L_13:
        /*0028*/ 	.byte	0x04, 0x17
        /*002a*/ 	.short	(.L_15 - .L_14)
.L_14:
        /*002c*/ 	.word	0x00000000
        /*0030*/ 	.short	0x0002
        /*0032*/ 	.short	0x0010
        /*0034*/ 	.byte	0x00, 0xf5, 0x21, 0x00


	//----- nvinfo : EIATTR_KPARAM_INFO
	.align		4
.L_15:
        /*0038*/ 	.byte	0x04, 0x17
        /*003a*/ 	.short	(.L_17 - .L_16)
.L_16:
        /*003c*/ 	.word	0x00000000
        /*0040*/ 	.short	0x0001
        /*0042*/ 	.short	0x0008
        /*0044*/ 	.byte	0x00, 0xf0, 0x11, 0x00


	//----- nvinfo : EIATTR_KPARAM_INFO
	.align		4
.L_17:
        /*0048*/ 	.byte	0x04, 0x17
        /*004a*/ 	.short	(.L_19 - .L_18)
.L_18:
        /*004c*/ 	.word	0x00000000
        /*0050*/ 	.short	0x0000
        /*0052*/ 	.short	0x0000
        /*0054*/ 	.byte	0x00, 0xf5, 0x21, 0x00


	//----- nvinfo : EIATTR_SPARSE_MMA_MASK
	.align		4
.L_19:
        /*0058*/ 	.byte	0x03, 0x50
        /*005a*/ 	.short	0x0000


	//----- nvinfo : EIATTR_MAXREG_COUNT
	.align		4
        /*005c*/ 	.byte	0x03, 0x1b
        /*005e*/ 	.short	0x00ff


	//----- nvinfo : EIATTR_NUM_BARRIERS
	.align		4
        /*0060*/ 	.byte	0x02, 0x4c
        /*0062*/ 	.byte	0x01
	.zero		1


	//----- nvinfo : EIATTR_MERCURY_ISA_VERSION
	.align		4
        /*0064*/ 	.byte	0x03, 0x5f
        /*0066*/ 	.short	0x0101


	//----- nvinfo : EIATTR_VRC_CTA_INIT_COUNT
	.align		4
        /*0068*/ 	.byte	0x02, 0x4a
	.zero		1
	.zero		1


	//----- nvinfo : EIATTR_EXIT_INSTR_OFFSETS
	.align		4
        /*006c*/ 	.byte	0x04, 0x1c
        /*006e*/ 	.short	(.L_21 - .L_20)


	//   ....[0]....
.L_20:
        /*0070*/ 	.word	0x000000d0


	//   ....[1]....
        /*0074*/ 	.word	0x00000d70


	//   ....[2]....
        /*0078*/ 	.word	0x00000ed0


	//----- nvinfo : EIATTR_CRS_STACK_SIZE
	.align		4
.L_21:
        /*007c*/ 	.byte	0x04, 0x1e
        /*007e*/ 	.short	(.L_23 - .L_22)
.L_22:
        /*0080*/ 	.word	0x00000000


	//----- nvinfo : EIATTR_CBANK_PARAM_SIZE
	.align		4
.L_23:
        /*0084*/ 	.byte	0x03, 0x19
        /*0086*/ 	.short	0x0020


	//----- nvinfo : EIATTR_PARAM_CBANK
	.align		4
        /*0088*/ 	.byte	0x04, 0x0a
        /*008a*/ 	.short	(.L_25 - .L_24)
	.align		4
.L_24:
        /*008c*/ 	.word	index@(.nv.constant0._Z16reduction_kernelPfiS_ii)
        /*0090*/ 	.short	0x0380
        /*0092*/ 	.short	0x0020


	//----- nvinfo : EIATTR_SW_WAR
	.align		4
.L_25:
        /*0094*/ 	.byte	0x04, 0x36
        /*0096*/ 	.short	(.L_27 - .L_26)
.L_26:
        /*0098*/ 	.word	0x00000008
.L_27:


//--------------------- .nv.callgraph             --------------------------
	.section	.nv.callgraph,"",@"SHT_CUDA_CALLGRAPH"
	.align	4
	.sectionentsize	8
	.align		4
        /*0000*/ 	.word	0x00000000
	.align		4
        /*0004*/ 	.word	0xffffffff
	.align		4
        /*0008*/ 	.word	0x00000000
	.align		4
        /*000c*/ 	.word	0xfffffffe
	.align		4
        /*0010*/ 	.word	0x00000000
	.align		4
        /*0014*/ 	.word	0xfffffffd
	.align		4
        /*0018*/ 	.word	0x00000000
	.align		4
        /*001c*/ 	.word	0xfffffffc


//--------------------- .text._Z16reduction_kernelPfiS_ii --------------------------
	.section	.text._Z16reduction_kernelPfiS_ii,"ax",@progbits
	.align	128
        .global         _Z16reduction_kernelPfiS_ii
        .type           _Z16reduction_kernelPfiS_ii,@function
        .size           _Z16reduction_kernelPfiS_ii,(.L_x_16 - _Z16reduction_kernelPfiS_ii)
        .other          _Z16reduction_kernelPfiS_ii,@"STO_CUDA_ENTRY STV_DEFAULT"
_Z16reduction_kernelPfiS_ii:
.text._Z16reduction_kernelPfiS_ii:
[----:B------:R-:W-:Y:S01]  /*0000*/  LDC R1, c[0x0][0x37c] ;  /* 0x0000df00ff017b82 */ /* 0x000fe20000000800 */
[----:B------:R-:W0:Y:S07]  /*0010*/  S2R R3, SR_CTAID.X ;  /* 0x0000000000037919 */ /* 0x000e2e0000002500 */
[----:B------:R-:W0:Y:S01]  /*0020*/  S2UR UR4, SR_CTAID.Y ;  /* 0x00000000000479c3 */ /* 0x000e220000002600 */
[----:B------:R-:W1:Y:S01]  /*0030*/  LDCU UR6, c[0x0][0x388] ;  /* 0x00007100ff0677ac */ /* 0x000e620008000800 */
[----:B------:R-:W2:Y:S01]  /*0040*/  S2R R0, SR_TID.X ;  /* 0x0000000000007919 */ /* 0x000ea20000002100 */
[----:B------:R-:W3:Y:S05]  /*0050*/  LDCU UR7, c[0x0][0x398] ;  /* 0x00007300ff0777ac */ /* 0x000eea0008000800 */
[----:B------:R-:W0:Y:S01]  /*0060*/  LDC R4, c[0x0][0x370] ;  /* 0x0000dc00ff047b82 */ /* 0x000e220000000800 */
[----:B------:R-:W4:Y:S01]  /*0070*/  LDCU UR5, c[0x0][0x360] ;  /* 0x00006c00ff0577ac */ /* 0x000f220008000800 */
[----:B0-----:R-:W-:-:S04]  /*0080*/  IMAD R4, R4, UR4, R3 ;  /* 0x0000000404047c24 */ /* 0x001fc8000f8e0203 */
[----:B----4-:R-:W-:-:S04]  /*0090*/  IMAD R5, R4, UR5, RZ ;  /* 0x0000000504057c24 */ /* 0x010fc8000f8e02ff */
[----:B--2---:R-:W-:-:S05]  /*00a0*/  IMAD.IADD R7, R5, 0x1, R0 ;  /* 0x0000000105077824 */ /* 0x004fca00078e0200 */
[----:B-1----:R-:W-:-:S04]  /*00b0*/  ISETP.GE.AND P0, PT, R7, UR6, PT ;  /* 0x0000000607007c0c */ /* 0x002fc8000bf06270 */
[----:B---3--:R-:W-:-:S13]  /*00c0*/  ISETP.GE.OR P0, PT, R4, UR7, P0 ;  /* 0x0000000704007c0c */ /* 0x008fda0008706670 */
[----:B------:R-:W-:Y:S05]  /*00d0*/  @P0 EXIT ;  /* 0x000000000000094d */ /* 0x000fea0003800000 */
[----:B------:R-:W0:Y:S01]  /*00e0*/  LDCU UR5, c[0x0][0x39c] ;  /* 0x00007380ff0577ac */ /* 0x000e220008000800 */
[----:B------:R-:W1:Y:S01]  /*00f0*/  LDCU.64 UR10, c[0x0][0x358] ;  /* 0x00006b00ff0a77ac */ /* 0x000e620008000a00 */
[----:B0-----:R-:W-:-:S09]  /*0100*/  UISETP.GE.AND UP0, UPT, UR5, 0x1, UPT ;  /* 0x000000010500788c */ /* 0x001fd2000bf06270 */
[----:B-1----:R-:W-:Y:S05]  /*0110*/  BRA.U !UP0, `(.L_x_0) ;  /* 0x0000000d08107547 */ /* 0x002fea000b800000 */
[----:B------:R-:W0:Y:S01]  /*0120*/  LDC.64 R2, c[0x0][0x380] ;  /* 0x0000e000ff027b82 */ /* 0x000e220000000a00 */
[----:B------:R-:W-:Y:S02]  /*0130*/  UISETP.GE.U32.AND UP0, UPT, UR5, 0x4, UPT ;  /* 0x000000040500788c */ /* 0x000fe4000bf06070 */
[----:B------:R-:W-:Y:S01]  /*0140*/  ULOP3.LUT UR8, UR5, 0x3, URZ, 0xc0, !UPT ;  /* 0x0000000305087892 */ /* 0x000fe2000f8ec0ff */
[----:B------:R-:W-:Y:S01]  /*0150*/  UMOV UR4, 0x1 ;  /* 0x0000000100047882 */ /* 0x000fe20000000000 */
[----:B0-----:R-:W-:-:S05]  /*0160*/  IMAD.WIDE R2, R7, 0x4, R2 ;  /* 0x0000000407027825 */ /* 0x001fca00078e0202 */
[----:B------:R-:W-:Y:S05]  /*0170*/  BRA.U !UP0, `(.L_x_1) ;  /* 0x00000009084c7547 */ /* 0x000fea000b800000 */
[----:B------:R-:W-:Y:S01]  /*0180*/  ISETP.GE.AND P0, PT, R0, RZ, PT ;  /* 0x000000ff0000720c */ /* 0x000fe20003f06270 */
[----:B------:R-:W-:Y:S01]  /*0190*/  ULOP3.LUT UR4, UR5, 0x7ffffffc, URZ, 0xc0, !UPT ;  /* 0x7ffffffc05047892 */ /* 0x000fe2000f8ec0ff */
[----:B------:R-:W-:Y:S02]  /*01a0*/  IABS R8, R0 ;  /* 0x0000000000087213 */ /* 0x000fe40000000000 */
[----:B------:R-:W-:-:S09]  /*01b0*/  UMOV UR5, 0x3 ;  /* 0x0000000300057882 */ /* 0x000fd20000000000 */
.L_x_4:
[----:B------:R-:W-:Y:S01]  /*01c0*/  UIADD3 UR7, UPT, UPT, UR5, -0x2, URZ ;  /* 0xfffffffe05077890 */ /* 0x000fe2000fffe0ff */
[----:B-1----:R-:W-:Y:S01]  /*01d0*/  IMAD.MOV.U32 R6, RZ, RZ, 0x1 ;  /* 0x00000001ff067424 */ /* 0x002fe200078e00ff */
[----:B------:R-:W-:-:S04]  /*01e0*/  UIADD3 UR6, UPT, UPT, UR5, -0x3, URZ ;  /* 0xfffffffd05067890 */ /* 0x000fc8000fffe0ff */
[----:B0-----:R-:W-:-:S04]  /*01f0*/  SHF.L.U32 R9, R6, UR7, RZ ;  /* 0x0000000706097c19 */ /* 0x001fc800080006ff */
[----:B------:R-:W-:-:S04]  /*0200*/  IABS R13, R9 ;  /* 0x00000009000d7213 */ /* 0x000fc80000000000 */
[----:B------:R-:W0:Y:S08]  /*0210*/  I2F.RP R7, R13 ;  /* 0x0000000d00077306 */ /* 0x000e300000209400 */
[----:B0-----:R-:W0:Y:S02]  /*0220*/  MUFU.RCP R7, R7 ;  /* 0x0000000700077308 */ /* 0x001e240000001000 */
[----:B0-----:R-:W-:Y:S01]  /*0230*/  VIADD R10, R7, 0xffffffe ;  /* 0x0ffffffe070a7836 */ /* 0x001fe20000000000 */
[----:B------:R-:W-:-:S05]  /*0240*/  IABS R7, R0 ;  /* 0x0000000000077213 */ /* 0x000fca0000000000 */
[----:B------:R0:W1:Y:S02]  /*0250*/  F2I.FTZ.U32.TRUNC.NTZ R11, R10 ;  /* 0x0000000a000b7305 */ /* 0x000064000021f000 */
[----:B0-----:R-:W-:Y:S02]  /*0260*/  IMAD.MOV.U32 R10, RZ, RZ, RZ ;  /* 0x000000ffff0a7224 */ /* 0x001fe400078e00ff */
[----:B-1----:R-:W-:-:S04]  /*0270*/  IMAD.MOV R12, RZ, RZ, -R11 ;  /* 0x000000ffff0c7224 */ /* 0x002fc800078e0a0b */
[----:B------:R-:W-:Y:S01]  /*0280*/  IMAD R15, R12, R13, RZ ;  /* 0x0000000d0c0f7224 */ /* 0x000fe200078e02ff */
[----:B------:R-:W-:-:S03]  /*0290*/  IABS R12, R9 ;  /* 0x00000009000c7213 */ /* 0x000fc60000000000 */
[----:B------:R-:W-:-:S04]  /*02a0*/  IMAD.HI.U32 R11, R11, R15, R10 ;  /* 0x0000000f0b0b7227 */ /* 0x000fc800078e000a */
[----:B------:R-:W-:Y:S02]  /*02b0*/  IMAD.MOV R12, RZ, RZ, -R12 ;  /* 0x000000ffff0c7224 */ /* 0x000fe400078e0a0c */
[----:B------:R-:W-:Y:S01]  /*02c0*/  IMAD.HI.U32 R8, R11, R8, RZ ;  /* 0x000000080b087227 */ /* 0x000fe200078e00ff */
[----:B------:R-:W-:-:S03]  /*02d0*/  SHF.L.U32 R11, R6, UR6, RZ ;  /* 0x00000006060b7c19 */ /* 0x000fc600080006ff */
[----:B------:R-:W-:-:S05]  /*02e0*/  IMAD R8, R8, R12, R7 ;  /* 0x0000000c08087224 */ /* 0x000fca00078e0207 */
[----:B------:R-:W-:-:S13]  /*02f0*/  ISETP.GT.U32.AND P1, PT, R13, R8, PT ;  /* 0x000000080d00720c */ /* 0x000fda0003f24070 */
[----:B------:R-:W-:Y:S01]  /*0300*/  @!P1 IMAD.IADD R8, R8, 0x1, -R13 ;  /* 0x0000000108089824 */ /* 0x000fe200078e0a0d */
[----:B------:R-:W-:-:S04]  /*0310*/  ISETP.NE.AND P1, PT, R9, RZ, PT ;  /* 0x000000ff0900720c */ /* 0x000fc80003f25270 */
[----:B------:R-:W-:-:S13]  /*0320*/  ISETP.GT.U32.AND P2, PT, R13, R8, PT ;  /* 0x000000080d00720c */ /* 0x000fda0003f44070 */
[----:B------:R-:W-:-:S04]  /*0330*/  @!P2 IMAD.IADD R8, R8, 0x1, -R13 ;  /* 0x000000010808a824 */ /* 0x000fc800078e0a0d */
[----:B------:R-:W-:Y:S01]  /*0340*/  @!P0 IMAD.MOV R8, RZ, RZ, -R8 ;  /* 0x000000ffff088224 */ /* 0x000fe200078e0a08 */
[----:B------:R-:W-:-:S04]  /*0350*/  @!P1 LOP3.LUT R8, RZ, R9, RZ, 0x33, !PT ;  /* 0x00000009ff089212 */ /* 0x000fc800078e33ff */
[----:B------:R-:W-:-:S13]  /*0360*/  ISETP.NE.AND P2, PT, R8, R11, PT ;  /* 0x0000000b0800720c */ /* 0x000fda0003f45270 */
[----:B------:R-:W-:Y:S01]  /*0370*/  @!P2 MOV R11, 0xffffffff ;  /* 0xffffffff000ba802 */ /* 0x000fe20000000f00 */
[----:B------:R-:W2:Y:S03]  /*0380*/  @!P2 LDG.E R13, desc[UR10][R2.64] ;  /* 0x0000000a020da981 */ /* 0x000ea6000c1e1900 */
[----:B------:R-:W-:-:S05]  /*0390*/  @!P2 SHF.L.U32 R11, R11, UR6, RZ ;  /* 0x000000060b0bac19 */ /* 0x000fca00080006ff */
[----:B------:R-:W-:-:S05]  /*03a0*/  @!P2 IMAD.WIDE R10, R11, 0x4, R2 ;  /* 0x000000040b0aa825 */ /* 0x000fca00078e0202 */
[----:B------:R-:W2:Y:S01]  /*03b0*/  @!P2 LDG.E R12, desc[UR10][R10.64] ;  /* 0x0000000a0a0ca981 */ /* 0x000ea2000c1e1900 */
[----:B------:R-:W-:-:S05]  /*03c0*/  IMAD.MOV.U32 R16, RZ, RZ, 0x2 ;  /* 0x00000002ff107424 */ /* 0x000fca00078e00ff */
[----:B------:R-:W-:-:S04]  /*03d0*/  SHF.L.U32 R16, R16, UR7, RZ ;  /* 0x0000000710107c19 */ /* 0x000fc800080006ff */
[----:B------:R-:W-:-:S04]  /*03e0*/  IABS R19, R16 ;  /* 0x0000001000137213 */ /* 0x000fc80000000000 */
[----:B------:R-:W0:Y:S08]  /*03f0*/  I2F.RP R17, R19 ;  /* 0x0000001300117306 */ /* 0x000e300000209400 */
[----:B0-----:R-:W0:Y:S02]  /*0400*/  MUFU.RCP R17, R17 ;  /* 0x0000001100117308 */ /* 0x001e240000001000 */
[----:B0-----:R-:W-:-:S06]  /*0410*/  VIADD R14, R17, 0xffffffe ;  /* 0x0ffffffe110e7836 */ /* 0x001fcc0000000000 */
[----:B------:R0:W1:Y:S02]  /*0420*/  F2I.FTZ.U32.TRUNC.NTZ R15, R14 ;  /* 0x0000000e000f7305 */ /* 0x000064000021f000 */
[----:B0-----:R-:W-:Y:S02]  /*0430*/  IMAD.MOV.U32 R14, RZ, RZ, RZ ;  /* 0x000000ffff0e7224 */ /* 0x001fe400078e00ff */
[----:B-1----:R-:W-:-:S04]  /*0440*/  IMAD.MOV R8, RZ, RZ, -R15 ;  /* 0x000000ffff087224 */ /* 0x002fc800078e0a0f */
[----:B------:R-:W-:Y:S01]  /*0450*/  IMAD R21, R8, R19, RZ ;  /* 0x0000001308157224 */ /* 0x000fe200078e02ff */
[----:B------:R-:W-:-:S03]  /*0460*/  IABS R8, R16 ;  /* 0x0000001000087213 */ /* 0x000fc60000000000 */
[----:B------:R-:W-:-:S04]  /*0470*/  IMAD.HI.U32 R15, R15, R21, R14 ;  /* 0x000000150f0f7227 */ /* 0x000fc800078e000e */
[----:B------:R-:W-:Y:S02]  /*0480*/  IMAD.MOV R17, RZ, RZ, -R8 ;  /* 0x000000ffff117224 */ /* 0x000fe400078e0a08 */
[----:B------:R-:W-:-:S04]  /*0490*/  IMAD.MOV.U32 R8, RZ, RZ, R7 ;  /* 0x000000ffff087224 */ /* 0x000fc800078e0007 */
[----:B------:R-:W-:-:S04]  /*04a0*/  IMAD.HI.U32 R18, R15, R8, RZ ;  /* 0x000000080f127227 */ /* 0x000fc800078e00ff */
[----:B------:R-:W-:-:S05]  /*04b0*/  IMAD R18, R18, R17, R7 ;  /* 0x0000001112127224 */ /* 0x000fca00078e0207 */
[----:B------:R-:W-:Y:S02]  /*04c0*/  ISETP.GT.U32.AND P0, PT, R19, R18, PT ;  /* 0x000000121300720c */ /* 0x000fe40003f04070 */
[----:B------:R-:W-:-:S11]  /*04d0*/  ISETP.NE.AND P1, PT, R16, RZ, PT ;  /* 0x000000ff1000720c */ /* 0x000fd60003f25270 */
[----:B------:R-:W-:-:S05]  /*04e0*/  @!P0 IMAD.IADD R18, R18, 0x1, -R19 ;  /* 0x0000000112128824 */ /* 0x000fca00078e0a13 */
[----:B------:R-:W-:Y:S02]  /*04f0*/  ISETP.GT.U32.AND P3, PT, R19, R18, PT ;  /* 0x000000121300720c */ /* 0x000fe40003f64070 */
[----:B------:R-:W-:-:S11]  /*0500*/  ISETP.GE.AND P0, PT, R0, RZ, PT ;  /* 0x000000ff0000720c */ /* 0x000fd60003f06270 */
[----:B------:R-:W-:-:S05]  /*0510*/  @!P3 IMAD.IADD R18, R18, 0x1, -R19 ;  /* 0x000000011212b824 */ /* 0x000fca00078e0a13 */
[----:B------:R-:W-:Y:S02]  /*0520*/  @!P0 IADD3 R18, PT, PT, -R18, RZ, RZ ;  /* 0x000000ff12128210 */ /* 0x000fe40007ffe1ff */
[----:B------:R-:W-:-:S04]  /*0530*/  @!P1 LOP3.LUT R18, RZ, R16, RZ, 0x33, !PT ;  /* 0x00000010ff129212 */ /* 0x000fc800078e33ff */
[----:B------:R-:W-:-:S13]  /*0540*/  ISETP.NE.AND P1, PT, R18, R9, PT ;  /* 0x000000091200720c */ /* 0x000fda0003f25270 */
[----:B------:R-:W-:-:S05]  /*0550*/  @!P1 IMAD.MOV.U32 R9, RZ, RZ, -0x1 ;  /* 0xffffffffff099424 */ /* 0x000fca00078e00ff */
[----:B------:R-:W-:Y:S01]  /*0560*/  @!P1 SHF.L.U32 R9, R9, UR7, RZ ;  /* 0x0000000709099c19 */ /* 0x000fe200080006ff */
[----:B--2---:R-:W-:-:S05]  /*0570*/  @!P2 FADD R17, R13, R12 ;  /* 0x0000000c0d11a221 */ /* 0x004fca0000000000 */
[----:B------:R0:W-:Y:S01]  /*0580*/  @!P2 STG.E desc[UR10][R10.64], R17 ;  /* 0x000000110a00a986 */ /* 0x0001e2000c10190a */
[----:B------:R-:W-:Y:S01]  /*0590*/  BAR.SYNC.DEFER_BLOCKING 0x0 ;  /* 0x0000000000007b1d */ /* 0x000fe20000010000 */
[----:B------:R-:W-:-:S05]  /*05a0*/  @!P1 IMAD.WIDE R12, R9, 0x4, R2 ;  /* 0x00000004090c9825 */ /* 0x000fca00078e0202 */
[----:B------:R-:W2:Y:S04]  /*05b0*/  @!P1 LDG.E R14, desc[UR10][R2.64] ;  /* 0x0000000a020e9981 */ /* 0x000ea8000c1e1900 */
[----:B------:R-:W2:Y:S01]  /*05c0*/  @!P1 LDG.E R9, desc[UR10][R12.64] ;  /* 0x0000000a0c099981 */ /* 0x000ea2000c1e1900 */
[----:B------:R-:W-:-:S05]  /*05d0*/  IMAD.MOV.U32 R15, RZ, RZ, 0x4 ;  /* 0x00000004ff0f7424 */ /* 0x000fca00078e00ff */
[----:B------:R-:W-:-:S04]  /*05e0*/  SHF.L.U32 R15, R15, UR7, RZ ;  /* 0x000000070f0f7c19 */ /* 0x000fc800080006ff */
[----:B------:R-:W-:-:S04]  /*05f0*/  IABS R19, R15 ;  /* 0x0000000f00137213 */ /* 0x000fc80000000000 */
[----:B------:R-:W1:Y:S08]  /*0600*/  I2F.RP R16, R19 ;  /* 0x0000001300107306 */ /* 0x000e700000209400 */
[----:B-1----:R-:W1:Y:S02]  /*0610*/  MUFU.RCP R16, R16 ;  /* 0x0000001000107308 */ /* 0x002e640000001000 */
[----:B-1----:R-:W-:-:S06]  /*0620*/  VIADD R18, R16, 0xffffffe ;  /* 0x0ffffffe10127836 */ /* 0x002fcc0000000000 */
[----:B0-----:R-:W0:Y:S01]  /*0630*/  F2I.FTZ.U32.TRUNC.NTZ R11, R18 ;  /* 0x00000012000b7305 */ /* 0x001e22000021f000 */
[----:B------:R-:W-:Y:S01]  /*0640*/  IABS R20, R15 ;  /* 0x0000000f00147213 */ /* 0x000fe20000000000 */
[----:B0-----:R-:W-:-:S04]  /*0650*/  IMAD.MOV R10, RZ, RZ, -R11 ;  /* 0x000000ffff0a7224 */ /* 0x001fc800078e0a0b */
[----:B------:R-:W-:Y:S02]  /*0660*/  IMAD R17, R10, R19, RZ ;  /* 0x000000130a117224 */ /* 0x000fe400078e02ff */
[----:B------:R-:W-:-:S04]  /*0670*/  IMAD.MOV.U32 R10, RZ, RZ, RZ ;  /* 0x000000ffff0a7224 */ /* 0x000fc800078e00ff */
[----:B------:R-:W-:-:S04]  /*0680*/  IMAD.HI.U32 R11, R11, R17, R10 ;  /* 0x000000110b0b7227 */ /* 0x000fc800078e000a */
[----:B------:R-:W-:Y:S02]  /*0690*/  IMAD.MOV R17, RZ, RZ, -R20 ;  /* 0x000000ffff117224 */ /* 0x000fe400078e0a14 */
[----:B------:R-:W-:-:S04]  /*06a0*/  IMAD.HI.U32 R10, R11, R8, RZ ;  /* 0x000000080b0a7227 */ /* 0x000fc800078e00ff */
[----:B------:R-:W-:-:S05]  /*06b0*/  IMAD R10, R10, R17, R7 ;  /* 0x000000110a0a7224 */ /* 0x000fca00078e0207 */
[----:B------:R-:W-:-:S13]  /*06c0*/  ISETP.GT.U32.AND P2, PT, R19, R10, PT ;  /* 0x0000000a1300720c */ /* 0x000fda0003f44070 */
[----:B------:R-:W-:-:S05]  /*06d0*/  @!P2 IMAD.IADD R10, R10, 0x1, -R19 ;  /* 0x000000010a0aa824 */ /* 0x000fca00078e0a13 */
[----:B------:R-:W-:Y:S02]  /*06e0*/  ISETP.GT.U32.AND P3, PT, R19, R10, PT ;  /* 0x0000000a1300720c */ /* 0x000fe40003f64070 */
[----:B------:R-:W-:Y:S01]  /*06f0*/  ISETP.NE.AND P2, PT, R15, RZ, PT ;  /* 0x000000ff0f00720c */ /* 0x000fe20003f45270 */
[----:B------:R-:W-:-:S10]  /*0700*/  UIADD3 UR6, UPT, UPT, UR5, -0x1, URZ ;  /* 0xffffffff05067890 */ /* 0x000fd4000fffe0ff */
[----:B------:R-:W-:Y:S01]  /*0710*/  @!P3 IMAD.IADD R10, R10, 0x1, -R19 ;  /* 0x000000010a0ab824 */ /* 0x000fe200078e0a13 */
[----:B------:R-:W-:-:S04]  /*0720*/  SHF.L.U32 R11, R6, UR6, RZ ;  /* 0x00000006060b7c19 */ /* 0x000fc800080006ff */
[----:B------:R-:W-:Y:S02]  /*0730*/  @!P0 IADD3 R10, PT, PT, -R10, RZ, RZ ;  /* 0x000000ff0a0a8210 */ /* 0x000fe40007ffe1ff */
[----:B------:R-:W-:-:S04]  /*0740*/  @!P2 LOP3.LUT R10, RZ, R15, RZ, 0x33, !PT ;  /* 0x0000000fff0aa212 */ /* 0x000fc800078e33ff */
[----:B------:R-:W-:-:S13]  /*0750*/  ISETP.NE.AND P2, PT, R10, R11, PT ;  /* 0x0000000b0a00720c */ /* 0x000fda0003f45270 */
[----:B------:R-:W-:-:S05]  /*0760*/  @!P2 IMAD.MOV.U32 R11, RZ, RZ, -0x1 ;  /* 0xffffffffff0ba424 */ /* 0x000fca00078e00ff */
[----:B------:R-:W-:-:S05]  /*0770*/  @!P2 SHF.L.U32 R11, R11, UR6, RZ ;  /* 0x000000060b0bac19 */ /* 0x000fca00080006ff */
[----:B------:R-:W-:-:S04]  /*0780*/  @!P2 IMAD.WIDE R10, R11, 0x4, R2 ;  /* 0x000000040b0aa825 */ /* 0x000fc800078e0202 */
[----:B--2---:R-:W-:-:S05]  /*0790*/  @!P1 FADD R17, R14, R9 ;  /* 0x000000090e119221 */ /* 0x004fca0000000000 */
[----:B------:R0:W-:Y:S01]  /*07a0*/  @!P1 STG.E desc[UR10][R12.64], R17 ;  /* 0x000000110c009986 */ /* 0x0001e2000c10190a */
[----:B------:R-:W-:Y:S06]  /*07b0*/  BAR.SYNC.DEFER_BLOCKING 0x0 ;  /* 0x0000000000007b1d */ /* 0x000fec0000010000 */
        /* <DEDUP_REMOVED lines=20> */
[----:B------:R-:W-:Y:S02]  /*0900*/  ISETP.NE.AND P1, PT, R15, RZ, PT ;  /* 0x000000ff0f00720c */ /* 0x000fe40003f25270 */
[----:B------:R-:W-:-:S09]  /*0910*/  SHF.L.U32 R7, R6, UR5, RZ ;  /* 0x0000000506077c19 */ /* 0x000fd200080006ff */
[----:B------:R-:W-:-:S05]  /*0920*/  @!P3 IADD3 R12, PT, PT, R12, -R19, RZ ;  /* 0x800000130c0cb210 */ /* 0x000fca0007ffe0ff */
[----:B------:R-:W-:Y:S01]  /*0930*/  @!P0 IMAD.MOV R12, RZ, RZ, -R12 ;  /* 0x000000ffff0c8224 */ /* 0x000fe200078e0a0c */
[----:B------:R-:W-:-:S04]  /*0940*/  @!P1 LOP3.LUT R12, RZ, R15, RZ, 0x33, !PT ;  /* 0x0000000fff0c9212 */ /* 0x000fc800078e33ff */
[----:B------:R-:W-:Y:S01]  /*0950*/  ISETP.NE.AND P1, PT, R12, R7, PT ;  /* 0x000000070c00720c */ /* 0x000fe20003f25270 */
[----:B------:R-:W-:Y:S01]  /*0960*/  BSSY.RECONVERGENT B0, `(.L_x_2) ;  /* 0x000000c000007945 */ /* 0x000fe20003800200 */
[----:B--2---:R-:W-:-:S05]  /*0970*/  @!P2 FADD R9, R9, R14 ;  /* 0x0000000e0909a221 */ /* 0x004fca0000000000 */
[----:B------:R0:W-:Y:S01]  /*0980*/  @!P2 STG.E desc[UR10][R10.64], R9 ;  /* 0x000000090a00a986 */ /* 0x0001e2000c10190a */
[----:B------:R-:W-:Y:S06]  /*0990*/  BAR.SYNC.DEFER_BLOCKING 0x0 ;  /* 0x0000000000007b1d */ /* 0x000fec0000010000 */
[----:B------:R-:W-:Y:S05]  /*09a0*/  @P1 BRA `(.L_x_3) ;  /* 0x00000000001c1947 */ /* 0x000fea0003800000 */
[----:B------:R-:W-:Y:S01]  /*09b0*/  IMAD.MOV.U32 R7, RZ, RZ, -0x1 ;  /* 0xffffffffff077424 */ /* 0x000fe200078e00ff */
[----:B0-----:R-:W2:Y:S04]  /*09c0*/  LDG.E R9, desc[UR10][R2.64] ;  /* 0x0000000a02097981 */ /* 0x001ea8000c1e1900 */
[----:B------:R-:W-:-:S05]  /*09d0*/  SHF.L.U32 R7, R7, UR5, RZ ;  /* 0x0000000507077c19 */ /* 0x000fca00080006ff */
[----:B------:R-:W-:-:S05]  /*09e0*/  IMAD.WIDE R6, R7, 0x4, R2 ;  /* 0x0000000407067825 */ /* 0x000fca00078e0202 */
[----:B------:R-:W2:Y:S02]  /*09f0*/  LDG.E R10, desc[UR10][R6.64] ;  /* 0x0000000a060a7981 */ /* 0x000ea4000c1e1900 */
[----:B--2---:R-:W-:-:S05]  /*0a00*/  FADD R9, R9, R10 ;  /* 0x0000000a09097221 */ /* 0x004fca0000000000 */
[----:B------:R1:W-:Y:S02]  /*0a10*/  STG.E desc[UR10][R6.64], R9 ;  /* 0x0000000906007986 */ /* 0x0003e4000c10190a */
.L_x_3:
[----:B------:R-:W-:Y:S05]  /*0a20*/  BSYNC.RECONVERGENT B0 ;  /* 0x0000000000007941 */ /* 0x000fea0003800200 */
.L_x_2:
[----:B------:R-:W-:Y:S01]  /*0a30*/  BAR.SYNC.DEFER_BLOCKING 0x0 ;  /* 0x0000000000007b1d */ /* 0x000fe20000010000 */
[----:B------:R-:W-:Y:S02]  /*0a40*/  UIADD3 UR7, UPT, UPT, UR5, 0x1, URZ ;  /* 0x0000000105077890 */ /* 0x000fe4000fffe0ff */
[----:B------:R-:W-:Y:S02]  /*0a50*/  UIADD3 UR6, UPT, UPT, UR5, 0x4, URZ ;  /* 0x0000000405067890 */ /* 0x000fe4000fffe0ff */
[----:B------:R-:W-:-:S03]  /*0a60*/  UISETP.NE.AND UP0, UPT, UR7, UR4, UPT ;  /* 0x000000040700728c */ /* 0x000fc6000bf05270 */
[----:B------:R-:W-:Y:S02]  /*0a70*/  UMOV UR7, UR5 ;  /* 0x0000000500077c82 */ /* 0x000fe40008000000 */
[----:B------:R-:W-:-:S04]  /*0a80*/  UMOV UR5, UR6 ;  /* 0x0000000600057c82 */ /* 0x000fc80008000000 */
[----:B------:R-:W-:Y:S05]  /*0a90*/  BRA.U UP0, `(.L_x_4) ;  /* 0xfffffff500c87547 */ /* 0x000fea000b83ffff */
[----:B------:R-:W-:-:S12]  /*0aa0*/  UIADD3 UR4, UPT, UPT, UR7, 0x2, URZ ;  /* 0x0000000207047890 */ /* 0x000fd8000fffe0ff */
.L_x_1:
[----:B------:R-:W-:-:S09]  /*0ab0*/  UISETP.NE.AND UP0, UPT, UR8, URZ, UPT ;  /* 0x000000ff0800728c */ /* 0x000fd2000bf05270 */
[----:B------:R-:W-:Y:S05]  /*0ac0*/  BRA.U !UP0, `(.L_x_0) ;  /* 0x0000000108a47547 */ /* 0x000fea000b800000 */
[----:B-1----:R-:W-:Y:S01]  /*0ad0*/  IABS R6, R0 ;  /* 0x0000000000067213 */ /* 0x002fe20000000000 */
[----:B------:R-:W-:-:S12]  /*0ae0*/  UIADD3 UR5, UPT, UPT, -UR8, URZ, URZ ;  /* 0x000000ff08057290 */ /* 0x000fd8000fffe1ff */
.L_x_5:
[----:B------:R-:W-:Y:S01]  /*0af0*/  IMAD.MOV.U32 R13, RZ, RZ, 0x1 ;  /* 0x00000001ff0d7424 */ /* 0x000fe200078e00ff */
[----:B------:R-:W-:Y:S01]  /*0b00*/  ISETP.GE.AND P2, PT, R0, RZ, PT ;  /* 0x000000ff0000720c */ /* 0x000fe20003f46270 */
[----:B------:R-:W-:-:S03]  /*0b10*/  UIADD3 UR6, UPT, UPT, UR4, -0x1, URZ ;  /* 0xffffffff04067890 */ /* 0x000fc6000fffe0ff */
[----:B------:R-:W-:-:S04]  /*0b20*/  SHF.L.U32 R14, R13, UR4, RZ ;  /* 0x000000040d0e7c19 */ /* 0x000fc800080006ff */
[-C--:B0-----:R-:W-:Y:S02]  /*0b30*/  IABS R10, R14.reuse ;  /* 0x0000000e000a7213 */ /* 0x081fe40000000000 */
[----:B------:R-:W-:Y:S02]  /*0b40*/  IABS R12, R14 ;  /* 0x0000000e000c7213 */ /* 0x000fe40000000000 */
[----:B--2---:R-:W0:Y:S03]  /*0b50*/  I2F.RP R7, R10 ;  /* 0x0000000a00077306 */ /* 0x004e260000209400 */
[----:B------:R-:W-:-:S05]  /*0b60*/  IMAD.MOV R12, RZ, RZ, -R12 ;  /* 0x000000ffff0c7224 */ /* 0x000fca00078e0a0c */
[----:B0-----:R-:W0:Y:S02]  /*0b70*/  MUFU.RCP R7, R7 ;  /* 0x0000000700077308 */ /* 0x001e240000001000 */
[----:B0-----:R-:W-:Y:S01]  /*0b80*/  VIADD R8, R7, 0xffffffe ;  /* 0x0ffffffe07087836 */ /* 0x001fe20000000000 */
[----:B------:R-:W-:-:S05]  /*0b90*/  IABS R7, R0 ;  /* 0x0000000000077213 */ /* 0x000fca0000000000 */
[----:B------:R0:W1:Y:S02]  /*0ba0*/  F2I.FTZ.U32.TRUNC.NTZ R9, R8 ;  /* 0x0000000800097305 */ /* 0x000064000021f000 */
[----:B0-----:R-:W-:Y:S02]  /*0bb0*/  IMAD.MOV.U32 R8, RZ, RZ, RZ ;  /* 0x000000ffff087224 */ /* 0x001fe400078e00ff */
[----:B-1----:R-:W-:-:S04]  /*0bc0*/  IMAD.MOV R11, RZ, RZ, -R9 ;  /* 0x000000ffff0b7224 */ /* 0x002fc800078e0a09 */
[----:B------:R-:W-:-:S04]  /*0bd0*/  IMAD R11, R11, R10, RZ ;  /* 0x0000000a0b0b7224 */ /* 0x000fc800078e02ff */
[----:B------:R-:W-:Y:S01]  /*0be0*/  IMAD.HI.U32 R9, R9, R11, R8 ;  /* 0x0000000b09097227 */ /* 0x000fe200078e0008 */
[----:B------:R-:W-:-:S05]  /*0bf0*/  SHF.L.U32 R8, R13, UR6, RZ ;  /* 0x000000060d087c19 */ /* 0x000fca00080006ff */
[----:B------:R-:W-:-:S04]  /*0c00*/  IMAD.HI.U32 R9, R9, R6, RZ ;  /* 0x0000000609097227 */ /* 0x000fc800078e00ff */
[----:B------:R-:W-:-:S05]  /*0c10*/  IMAD R9, R9, R12, R7 ;  /* 0x0000000c09097224 */ /* 0x000fca00078e0207 */
[----:B------:R-:W-:-:S13]  /*0c20*/  ISETP.GT.U32.AND P0, PT, R10, R9, PT ;  /* 0x000000090a00720c */ /* 0x000fda0003f04070 */
[----:B------:R-:W-:Y:S02]  /*0c30*/  @!P0 IADD3 R9, PT, PT, R9, -R10, RZ ;  /* 0x8000000a09098210 */ /* 0x000fe40007ffe0ff */
[----:B------:R-:W-:Y:S02]  /*0c40*/  ISETP.NE.AND P0, PT, R14, RZ, PT ;  /* 0x000000ff0e00720c */ /* 0x000fe40003f05270 */
[----:B------:R-:W-:-:S13]  /*0c50*/  ISETP.GT.U32.AND P1, PT, R10, R9, PT ;  /* 0x000000090a00720c */ /* 0x000fda0003f24070 */
[----:B------:R-:W-:-:S04]  /*0c60*/  @!P1 IMAD.IADD R9, R9, 0x1, -R10 ;  /* 0x0000000109099824 */ /* 0x000fc800078e0a0a */
[----:B------:R-:W-:Y:S01]  /*0c70*/  @!P2 IMAD.MOV R9, RZ, RZ, -R9 ;  /* 0x000000ffff09a224 */ /* 0x000fe200078e0a09 */
[----:B------:R-:W-:-:S04]  /*0c80*/  @!P0 LOP3.LUT R9, RZ, R14, RZ, 0x33, !PT ;  /* 0x0000000eff098212 */ /* 0x000fc800078e33ff */
[----:B------:R-:W-:-:S13]  /*0c90*/  ISETP.NE.AND P0, PT, R9, R8, PT ;  /* 0x000000080900720c */ /* 0x000fda0003f05270 */
[----:B------:R-:W-:Y:S01]  /*0ca0*/  @!P0 IMAD.MOV.U32 R9, RZ, RZ, -0x1 ;  /* 0xffffffffff098424 */ /* 0x000fe200078e00ff */
[----:B------:R-:W2:Y:S04]  /*0cb0*/  @!P0 LDG.E R7, desc[UR10][R2.64] ;  /* 0x0000000a02078981 */ /* 0x000ea8000c1e1900 */
[----:B------:R-:W-:-:S05]  /*0cc0*/  @!P0 SHF.L.U32 R9, R9, UR6, RZ ;  /* 0x0000000609098c19 */ /* 0x000fca00080006ff */
[----:B------:R-:W-:-:S05]  /*0cd0*/  @!P0 IMAD.WIDE R8, R9, 0x4, R2 ;  /* 0x0000000409088825 */ /* 0x000fca00078e0202 */
[----:B------:R-:W2:Y:S01]  /*0ce0*/  @!P0 LDG.E R10, desc[UR10][R8.64] ;  /* 0x0000000a080a8981 */ /* 0x000ea2000c1e1900 */
[----:B------:R-:W-:-:S04]  /*0cf0*/  UIADD3 UR5, UPT, UPT, UR5, 0x1, URZ ;  /* 0x0000000105057890 */ /* 0x000fc8000fffe0ff */
[----:B------:R-:W-:Y:S02]  /*0d00*/  UISETP.NE.AND UP0, UPT, UR5, URZ, UPT ;  /* 0x000000ff0500728c */ /* 0x000fe4000bf05270 */
[----:B------:R-:W-:Y:S01]  /*0d10*/  UIADD3 UR4, UPT, UPT, UR4, 0x1, URZ ;  /* 0x0000000104047890 */ /* 0x000fe2000fffe0ff */
[----:B--2---:R-:W-:-:S05]  /*0d20*/  @!P0 FADD R7, R7, R10 ;  /* 0x0000000a07078221 */ /* 0x004fca0000000000 */
[----:B------:R2:W-:Y:S01]  /*0d30*/  @!P0 STG.E desc[UR10][R8.64], R7 ;  /* 0x0000000708008986 */ /* 0x0005e2000c10190a */
[----:B------:R-:W-:Y:S06]  /*0d40*/  BAR.SYNC.DEFER_BLOCKING 0x0 ;  /* 0x0000000000007b1d */ /* 0x000fec0000010000 */
[----:B------:R-:W-:Y:S05]  /*0d50*/  BRA.U UP0, `(.L_x_5) ;  /* 0xfffffffd00647547 */ /* 0x000fea000b83ffff */
.L_x_0:
[----:B------:R-:W-:-:S13]  /*0d60*/  ISETP.NE.AND P0, PT, R0, RZ, PT ;  /* 0x000000ff0000720c */ /* 0x000fda0003f05270 */
[----:B------:R-:W-:Y:S05]  /*0d70*/  @P0 EXIT ;  /* 0x000000000000094d */ /* 0x000fea0003800000 */
[----:B------:R-:W3:Y:S01]  /*0d80*/  LDC.64 R2, c[0x0][0x380] ;  /* 0x0000e000ff027b82 */ /* 0x000ee20000000a00 */
[----:B------:R-:W4:Y:S01]  /*0d90*/  LDCU UR4, c[0x0][0x39c] ;  /* 0x00007380ff0477ac */ /* 0x000f220008000800 */
[----:B---3--:R-:W-:-:S05]  /*0da0*/  IMAD.WIDE R2, R5, 0x4, R2 ;  /* 0x0000000405027825 */ /* 0x008fca00078e0202 */
[----:B------:R3:W5:Y:S01]  /*0db0*/  LDG.E R0, desc[UR10][R2.64] ;  /* 0x0000000a02007981 */ /* 0x000762000c1e1900 */
[----:B------:R-:W-:Y:S02]  /*0dc0*/  UMOV UR5, 0x1 ;  /* 0x0000000100057882 */ /* 0x000fe40000000000 */
[----:B----4-:R-:W-:-:S06]  /*0dd0*/  USHF.L.U32 UR4, UR5, UR4, URZ ;  /* 0x0000000405047299 */ /* 0x010fcc00080006ff */
[----:B---3--:R-:W-:-:S04]  /*0de0*/  I2FP.F32.S32 R3, UR4 ;  /* 0x0000000400037c45 */ /* 0x008fc80008201400 */
[----:B-1----:R-:W1:Y:S02]  /*0df0*/  MUFU.RCP R6, R3 ;  /* 0x0000000300067308 */ /* 0x002e640000001000 */
[----:B-1----:R-:W-:-:S04]  /*0e00*/  FFMA R5, -R3, R6, 1 ;  /* 0x3f80000003057423 */ /* 0x002fc80000000106 */
[----:B------:R-:W-:Y:S02]  /*0e10*/  FFMA R5, R6, R5, R6 ;  /* 0x0000000506057223 */ /* 0x000fe40000000006 */
[----:B-----5:R-:W1:Y:S02]  /*0e20*/  FCHK P0, R0, R3 ;  /* 0x0000000300007302 */ /* 0x020e640000000000 */
[----:B------:R-:W-:-:S04]  /*0e30*/  FFMA R6, R0, R5, RZ ;  /* 0x0000000500067223 */ /* 0x000fc800000000ff */
[----:B--2---:R-:W-:-:S04]  /*0e40*/  FFMA R7, -R3, R6, R0 ;  /* 0x0000000603077223 */ /* 0x004fc80000000100 */
[----:B------:R-:W-:Y:S01]  /*0e50*/  FFMA R7, R5, R7, R6 ;  /* 0x0000000705077223 */ /* 0x000fe20000000006 */
[----:B-1----:R-:W-:Y:S06]  /*0e60*/  @!P0 BRA `(.L_x_6) ;  /* 0x00000000000c8947 */ /* 0x002fec0003800000 */
[----:B------:R-:W-:-:S07]  /*0e70*/  MOV R2, 0xe90 ;  /* 0x00000e9000027802 */ /* 0x000fce0000000f00 */
[----:B0-----:R-:W-:Y:S05]  /*0e80*/  CALL.REL.NOINC `($__internal_0_$__cuda_sm3x_div_rn_noftz_f32_slowpath) ;  /* 0x0000000000147944 */ /* 0x001fea0003c00000 */
[----:B------:R-:W-:-:S07]  /*0e90*/  IMAD.MOV.U32 R7, RZ, RZ, R0 ;  /* 0x000000ffff077224 */ /* 0x000fce00078e0000 */
.L_x_6:
[----:B------:R-:W1:Y:S02]  /*0ea0*/  LDC.64 R2, c[0x0][0x390] ;  /* 0x0000e400ff027b82 */ /* 0x000e640000000a00 */
[----:B-1----:R-:W-:-:S05]  /*0eb0*/  IMAD.WIDE R4, R4, 0x4, R2 ;  /* 0x0000000404047825 */ /* 0x002fca00078e0202 */
[----:B------:R-:W-:Y:S01]  /*0ec0*/  STG.E desc[UR10][R4.64], R7 ;  /* 0x0000000704007986 */ /* 0x000fe2000c10190a */
[----:B------:R-:W-:Y:S05]  /*0ed0*/  EXIT ;  /* 0x000000000000794d */ /* 0x000fea0003800000 */
        .weak           $__internal_0_$__cuda_sm3x_div_rn_noftz_f32_slowpath
        .type           $__internal_0_$__cuda_sm3x_div_rn_noftz_f32_slowpath,@function
        .size           $__internal_0_$__cuda_sm3x_div_rn_noftz_f32_slowpath,(.L_x_16 - $__internal_0_$__cuda_sm3x_div_rn_noftz_f32_slowpath)
$__internal_0_$__cuda_sm3x_div_rn_noftz_f32_slowpath:
[----:B------:R-:W-:Y:S01]  /*0ee0*/  SHF.R.U32.HI R6, RZ, 0x17, R3 ;  /* 0x00000017ff067819 */ /* 0x000fe20000011603 */
[--C-:B------:R-:W-:Y:S01]  /*0ef0*/  IMAD.MOV.U32 R7, RZ, RZ, R0.reuse ;  /* 0x000000ffff077224 */ /* 0x100fe200078e0000 */
[----:B------:R-:W-:Y:S02]  /*0f00*/  SHF.R.U32.HI R5, RZ, 0x17, R0 ;  /* 0x00000017ff057819 */ /* 0x000fe40000011600 */
[----:B------:R-:W-:Y:S02]  /*0f10*/  LOP3.LUT R6, R6, 0xff, RZ, 0xc0, !PT ;  /* 0x000000ff06067812 */ /* 0x000fe400078ec0ff */
[----:B------:R-:W-:Y:S02]  /*0f20*/  LOP3.LUT R5, R5, 0xff, RZ, 0xc0, !PT ;  /* 0x000000ff05057812 */ /* 0x000fe400078ec0ff */
[----:B------:R-:W-:Y:S01]  /*0f30*/  MOV R8, R3 ;  /* 0x0000000300087202 */ /* 0x000fe20000000f00 */
[----:B------:R-:W-:Y:S02]  /*0f40*/  VIADD R11, R6, 0xffffffff ;  /* 0xffffffff060b7836 */ /* 0x000fe40000000000 */
[----:B------:R-:W-:-:S03]  /*0f50*/  VIADD R10, R5, 0xffffffff ;  /* 0xffffffff050a7836 */ /* 0x000fc60000000000 */
[----:B------:R-:W-:-:S04]  /*0f60*/  ISETP.GT.U32.AND P0, PT, R11, 0xfd, PT ;  /* 0x000000fd0b00780c */ /* 0x000fc80003f04070 */
[----:B------:R-:W-:-:S13]  /*0f70*/  ISETP.GT.U32.OR P0, PT, R10, 0xfd, P0 ;  /* 0x000000fd0a00780c */ /* 0x000fda0000704470 */
[----:B------:R-:W-:Y:S01]  /*0f80*/  @!P0 IMAD.MOV.U32 R9, RZ, RZ, RZ ;  /* 0x000000ffff098224 */ /* 0x000fe200078e00ff */
[----:B------:R-:W-:Y:S06]  /*0f90*/  @!P0 BRA `(.L_x_7) ;  /* 0x00000000005c8947 */ /* 0x000fec0003800000 */
[----:B------:R-:W-:Y:S02]  /*0fa0*/  FSETP.GTU.FTZ.AND P0, PT, |R0|, +INF , PT ;  /* 0x7f8000000000780b */ /* 0x000fe40003f1c200 */
[----:B------:R-:W-:-:S04]  /*0fb0*/  FSETP.GTU.FTZ.AND P1, PT, |R3|, +INF , PT ;  /* 0x7f8000000300780b */ /* 0x000fc80003f3c200 */
[----:B------:R-:W-:-:S13]  /*0fc0*/  PLOP3.LUT P0, PT, P0, P1, PT, 0xf8, 0x8f ;  /* 0x00000000008f781c */ /* 0x000fda0000703f70 */
[----:B------:R-:W-:Y:S05]  /*0fd0*/  @P0 BRA `(.L_x_8) ;  /* 0x0000000400440947 */ /* 0x000fea0003800000 */
[----:B------:R-:W-:-:S13]  /*0fe0*/  LOP3.LUT P0, RZ, R8, 0x7fffffff, R7, 0xc8, !PT ;  /* 0x7fffffff08ff7812 */ /* 0x000fda000780c807 */
[----:B------:R-:W-:Y:S05]  /*0ff0*/  @!P0 BRA `(.L_x_9) ;  /* 0x0000000400348947 */ /* 0x000fea0003800000 */
[C---:B------:R-:W-:Y:S02]  /*1000*/  FSETP.NEU.FTZ.AND P2, PT, |R0|.reuse, +INF , PT ;  /* 0x7f8000000000780b */ /* 0x040fe40003f5d200 */
[----:B------:R-:W-:Y:S02]  /*1010*/  FSETP.NEU.FTZ.AND P1, PT, |R3|, +INF , PT ;  /* 0x7f8000000300780b */ /* 0x000fe40003f3d200 */
[----:B------:R-:W-:-:S11]  /*1020*/  FSETP.NEU.FTZ.AND P0, PT, |R0|, +INF , PT ;  /* 0x7f8000000000780b */ /* 0x000fd60003f1d200 */
[----:B------:R-:W-:Y:S05]  /*1030*/  @!P1 BRA !P2, `(.L_x_9) ;  /* 0x0000000400249947 */ /* 0x000fea0005000000 */
[----:B------:R-:W-:-:S04]  /*1040*/  LOP3.LUT P2, RZ, R7, 0x7fffffff, RZ, 0xc0, !PT ;  /* 0x7fffffff07ff7812 */ /* 0x000fc8000784c0ff */
[----:B------:R-:W-:-:S13]  /*1050*/  PLOP3.LUT P1, PT, P1, P2, PT, 0x2f, 0xf2 ;  /* 0x0000000000f2781c */ /* 0x000fda0000f24577 */
[----:B------:R-:W-:Y:S05]  /*1060*/  @P1 BRA `(.L_x_10) ;  /* 0x0000000400101947 */ /* 0x000fea0003800000 */
[----:B------:R-:W-:-:S04]  /*1070*/  LOP3.LUT P1, RZ, R8, 0x7fffffff, RZ, 0xc0, !PT ;  /* 0x7fffffff08ff7812 */ /* 0x000fc8000782c0ff */
[----:B------:R-:W-:-:S13]  /*1080*/  PLOP3.LUT P0, PT, P0, P1, PT, 0x2f, 0xf2 ;  /* 0x0000000000f2781c */ /* 0x000fda0000702577 */
[----:B------:R-:W-:Y:S05]  /*1090*/  @P0 BRA `(.L_x_11) ;  /* 0x0000000000f80947 */ /* 0x000fea0003800000 */
[----:B------:R-:W-:Y:S02]  /*10a0*/  ISETP.GE.AND P0, PT, R10, RZ, PT ;  /* 0x000000ff0a00720c */ /* 0x000fe40003f06270 */
[----:B------:R-:W-:-:S11]  /*10b0*/  ISETP.GE.AND P1, PT, R11, RZ, PT ;  /* 0x000000ff0b00720c */ /* 0x000fd60003f26270 */
[----:B------:R-:W-:Y:S02]  /*10c0*/  @P0 IMAD.MOV.U32 R9, RZ, RZ, RZ ;  /* 0x000000ffff090224 */ /* 0x000fe400078e00ff */
[----:B------:R-:W-:Y:S01]  /*10d0*/  @!P0 FFMA R7, R0, 1.84467440737095516160e+19, RZ ;  /* 0x5f80000000078823 */ /* 0x000fe200000000ff */
[----:B------:R-:W-:Y:S02]  /*10e0*/  @!P0 IMAD.MOV.U32 R9, RZ, RZ, -0x40 ;  /* 0xffffffc0ff098424 */ /* 0x000fe400078e00ff */
[----:B------:R-:W-:Y:S02]  /*10f0*/  @!P1 FFMA R8, R3, 1.84467440737095516160e+19, RZ ;  /* 0x5f80000003089823 */ /* 0x000fe400000000ff */
[----:B------:R-:W-:-:S07]  /*1100*/  @!P1 VIADD R9, R9, 0x40 ;  /* 0x0000004009099836 */ /* 0x000fce0000000000 */
.L_x_7:
[----:B------:R-:W-:Y:S01]  /*1110*/  LEA R3, R6, 0xc0800000, 0x17 ;  /* 0xc080000006037811 */ /* 0x000fe200078eb8ff */
[----:B------:R-:W-:-:S04]  /*1120*/  VIADD R5, R5, 0xffffff81 ;  /* 0xffffff8105057836 */ /* 0x000fc80000000000 */
[----:B------:R-:W-:Y:S01]  /*1130*/  IMAD.IADD R3, R8, 0x1, -R3 ;  /* 0x0000000108037824 */ /* 0x000fe200078e0a03 */
[C---:B------:R-:W-:Y:S01]  /*1140*/  IADD3 R6, PT, PT, R5.reuse, 0x7f, -R6 ;  /* 0x0000007f05067810 */ /* 0x040fe20007ffe806 */
[----:B------:R-:W-:Y:S02]  /*1150*/  IMAD R0, R5, -0x800000, R7 ;  /* 0xff80000005007824 */ /* 0x000fe400078e0207 */
[----:B------:R-:W0:Y:S01]  /*1160*/  MUFU.RCP R8, R3 ;  /* 0x0000000300087308 */ /* 0x000e220000001000 */
[----:B------:R-:W-:Y:S01]  /*1170*/  FADD.FTZ R11, -R3, -RZ ;  /* 0x800000ff030b7221 */ /* 0x000fe20000010100 */
[----:B------:R-:W-:-:S03]  /*1180*/  IMAD.IADD R6, R6, 0x1, R9 ;  /* 0x0000000106067824 */ /* 0x000fc600078e0209 */
[----:B0-----:R-:W-:-:S04]  /*1190*/  FFMA R13, R8, R11, 1 ;  /* 0x3f800000080d7423 */ /* 0x001fc8000000000b */
[----:B------:R-:W-:-:S04]  /*11a0*/  FFMA R10, R8, R13, R8 ;  /* 0x0000000d080a7223 */ /* 0x000fc80000000008 */
[----:B------:R-:W-:-:S04]  /*11b0*/  FFMA R7, R0, R10, RZ ;  /* 0x0000000a00077223 */ /* 0x000fc800000000ff */
[----:B------:R-:W-:-:S04]  /*11c0*/  FFMA R8, R11, R7, R0 ;  /* 0x000000070b087223 */ /* 0x000fc80000000000 */
[----:B------:R-:W-:-:S04]  /*11d0*/  FFMA R7, R10, R8, R7 ;  /* 0x000000080a077223 */ /* 0x000fc80000000007 */
[----:B------:R-:W-:-:S04]  /*11e0*/  FFMA R8, R11, R7, R0 ;  /* 0x000000070b087223 */ /* 0x000fc80000000000 */
[----:B------:R-:W-:-:S05]  /*11f0*/  FFMA R0, R10, R8, R7 ;  /* 0x000000080a007223 */ /* 0x000fca0000000007 */
[----:B------:R-:W-:-:S04]  /*1200*/  SHF.R.U32.HI R3, RZ, 0x17, R0 ;  /* 0x00000017ff037819 */ /* 0x000fc80000011600 */
[----:B------:R-:W-:-:S04]  /*1210*/  LOP3.LUT R3, R3, 0xff, RZ, 0xc0, !PT ;  /* 0x000000ff03037812 */ /* 0x000fc800078ec0ff */
[----:B------:R-:W-:-:S05]  /*1220*/  IADD3 R9, PT, PT, R3, R6, RZ ;  /* 0x0000000603097210 */ /* 0x000fca0007ffe0ff */
[----:B------:R-:W-:-:S05]  /*1230*/  VIADD R3, R9, 0xffffffff ;  /* 0xffffffff09037836 */ /* 0x000fca0000000000 */
[----:B------:R-:W-:-:S13]  /*1240*/  ISETP.GE.U32.AND P0, PT, R3, 0xfe, PT ;  /* 0x000000fe0300780c */ /* 0x000fda0003f06070 */
[----:B------:R-:W-:Y:S05]  /*1250*/  @!P0 BRA `(.L_x_12) ;  /* 0x0000000000808947 */ /* 0x000fea0003800000 */
[----:B------:R-:W-:-:S13]  /*1260*/  ISETP.GT.AND P0, PT, R9, 0xfe, PT ;  /* 0x000000fe0900780c */ /* 0x000fda0003f04270 */
[----:B------:R-:W-:Y:S05]  /*1270*/  @P0 BRA `(.L_x_13) ;  /* 0x00000000006c0947 */ /* 0x000fea0003800000 */
[----:B------:R-:W-:-:S13]  /*1280*/  ISETP.GE.AND P0, PT, R9, 0x1, PT ;  /* 0x000000010900780c */ /* 0x000fda0003f06270 */
[----:B------:R-:W-:Y:S05]  /*1290*/  @P0 BRA `(.L_x_14) ;  /* 0x0000000000980947 */ /* 0x000fea0003800000 */
[----:B------:R-:W-:Y:S02]  /*12a0*/  ISETP.GE.AND P0, PT, R9, -0x18, PT ;  /* 0xffffffe80900780c */ /* 0x000fe40003f06270 */
[----:B------:R-:W-:-:S11]  /*12b0*/  LOP3.LUT R0, R0, 0x80000000, RZ, 0xc0, !PT ;  /* 0x8000000000007812 */ /* 0x000fd600078ec0ff */
[----:B------:R-:W-:Y:S05]  /*12c0*/  @!P0 BRA `(.L_x_14) ;  /* 0x00000000008c8947 */ /* 0x000fea0003800000 */
[CCC-:B------:R-:W-:Y:S01]  /*12d0*/  FFMA.RZ R3, R10.reuse, R8.reuse, R7.reuse ;  /* 0x000000080a037223 */ /* 0x1c0fe2000000c007 */
[CCC-:B------:R-:W-:Y:S01]  /*12e0*/  FFMA.RM R6, R10.reuse, R8.reuse, R7.reuse ;  /* 0x000000080a067223 */ /* 0x1c0fe20000004007 */
[C---:B------:R-:W-:Y:S02]  /*12f0*/  ISETP.NE.AND P2, PT, R9.reuse, RZ, PT ;  /* 0x000000ff0900720c */ /* 0x040fe40003f45270 */
[----:B------:R-:W-:Y:S02]  /*1300*/  ISETP.NE.AND P1, PT, R9, RZ, PT ;  /* 0x000000ff0900720c */ /* 0x000fe40003f25270 */
[----:B------:R-:W-:Y:S01]  /*1310*/  LOP3.LUT R5, R3, 0x7fffff, RZ, 0xc0, !PT ;  /* 0x007fffff03057812 */ /* 0x000fe200078ec0ff */
[----:B------:R-:W-:Y:S01]  /*1320*/  FFMA.RP R3, R10, R8, R7 ;  /* 0x000000080a037223 */ /* 0x000fe20000008007 */
[----:B------:R-:W-:Y:S02]  /*1330*/  VIADD R8, R9, 0x20 ;  /* 0x0000002009087836 */ /* 0x000fe40000000000 */
[----:B------:R-:W-:Y:S01]  /*1340*/  LOP3.LUT R5, R5, 0x800000, RZ, 0xfc, !PT ;  /* 0x0080000005057812 */ /* 0x000fe200078efcff */
[----:B------:R-:W-:Y:S01]  /*1350*/  IMAD.MOV R7, RZ, RZ, -R9 ;  /* 0x000000ffff077224 */ /* 0x000fe200078e0a09 */
[----:B------:R-:W-:-:S02]  /*1360*/  FSETP.NEU.FTZ.AND P0, PT, R3, R6, PT ;  /* 0x000000060300720b */ /* 0x000fc40003f1d000 */
[----:B------:R-:W-:Y:S02]  /*1370*/  SHF.L.U32 R8, R5, R8, RZ ;  /* 0x0000000805087219 */ /* 0x000fe400000006ff */
[----:B------:R-:W-:Y:S02]  /*1380*/  SEL R6, R7, RZ, P2 ;  /* 0x000000ff07067207 */ /* 0x000fe40001000000 */
[----:B------:R-:W-:Y:S02]  /*1390*/  ISETP.NE.AND P1, PT, R8, RZ, P1 ;  /* 0x000000ff0800720c */ /* 0x000fe40000f25270 */
[----:B------:R-:W-:Y:S02]  /*13a0*/  SHF.R.U32.HI R6, RZ, R6, R5 ;  /* 0x00000006ff067219 */ /* 0x000fe40000011605 */
[----:B------:R-:W-:Y:S02]  /*13b0*/  PLOP3.LUT P0, PT, P0, P1, PT, 0xf8, 0x8f ;  /* 0x00000000008f781c */ /* 0x000fe40000703f70 */
[----:B------:R-:W-:-:S02]  /*13c0*/  SHF.R.U32.HI R8, RZ, 0x1, R6 ;  /* 0x00000001ff087819 */ /* 0x000fc40000011606 */
[----:B------:R-:W-:-:S04]  /*13d0*/  SEL R3, RZ, 0x1, !P0 ;  /* 0x00000001ff037807 */ /* 0x000fc80004000000 */
[----:B------:R-:W-:-:S04]  /*13e0*/  LOP3.LUT R3, R3, 0x1, R8, 0xf8, !PT ;  /* 0x0000000103037812 */ /* 0x000fc800078ef808 */
[----:B------:R-:W-:-:S05]  /*13f0*/  LOP3.LUT R3, R3, R6, RZ, 0xc0, !PT ;  /* 0x0000000603037212 */ /* 0x000fca00078ec0ff */
[----:B------:R-:W-:-:S05]  /*1400*/  IMAD.IADD R3, R8, 0x1, R3 ;  /* 0x0000000108037824 */ /* 0x000fca00078e0203 */
[----:B------:R-:W-:Y:S01]  /*1410*/  LOP3.LUT R0, R3, R0, RZ, 0xfc, !PT ;  /* 0x0000000003007212 */ /* 0x000fe200078efcff */
[----:B------:R-:W-:Y:S06]  /*1420*/  BRA `(.L_x_14) ;  /* 0x0000000000347947 */ /* 0x000fec0003800000 */
.L_x_13:
[----:B------:R-:W-:-:S04]  /*1430*/  LOP3.LUT R0, R0, 0x80000000, RZ, 0xc0, !PT ;  /* 0x8000000000007812 */ /* 0x000fc800078ec0ff */
[----:B------:R-:W-:Y:S01]  /*1440*/  LOP3.LUT R0, R0, 0x7f800000, RZ, 0xfc, !PT ;  /* 0x7f80000000007812 */ /* 0x000fe200078efcff */
[----:B------:R-:W-:Y:S06]  /*1450*/  BRA `(.L_x_14) ;  /* 0x0000000000287947 */ /* 0x000fec0003800000 */
.L_x_12:
[----:B------:R-:W-:Y:S01]  /*1460*/  IMAD R0, R6, 0x800000, R0 ;  /* 0x0080000006007824 */ /* 0x000fe200078e0200 */
[----:B------:R-:W-:Y:S06]  /*1470*/  BRA `(.L_x_14) ;  /* 0x0000000000207947 */ /* 0x000fec0003800000 */
.L_x_11:
[----:B------:R-:W-:-:S04]  /*1480*/  LOP3.LUT R0, R8, 0x80000000, R7, 0x48, !PT ;  /* 0x8000000008007812 */ /* 0x000fc800078e4807 */
[----:B------:R-:W-:Y:S01]  /*1490*/  LOP3.LUT R0, R0, 0x7f800000, RZ, 0xfc, !PT ;  /* 0x7f80000000007812 */ /* 0x000fe200078efcff */
[----:B------:R-:W-:Y:S06]  /*14a0*/  BRA `(.L_x_14) ;  /* 0x0000000000147947 */ /* 0x000fec0003800000 */
.L_x_10:
[----:B------:R-:W-:Y:S01]  /*14b0*/  LOP3.LUT R0, R8, 0x80000000, R7, 0x48, !PT ;  /* 0x8000000008007812 */ /* 0x000fe200078e4807 */
[----:B------:R-:W-:Y:S06]  /*14c0*/  BRA `(.L_x_14) ;  /* 0x00000000000c7947 */ /* 0x000fec0003800000 */
.L_x_9:
[----:B------:R-:W0:Y:S01]  /*14d0*/  MUFU.RSQ R0, -QNAN ;  /* 0xffc0000000007908 */ /* 0x000e220000001400 */
[----:B------:R-:W-:Y:S05]  /*14e0*/  BRA `(.L_x_14) ;  /* 0x0000000000047947 */ /* 0x000fea0003800000 */
.L_x_8:
[----:B------:R-:W-:-:S07]  /*14f0*/  FADD.FTZ R0, R0, R3 ;  /* 0x0000000300007221 */ /* 0x000fce0000010000 */
.L_x_14:
[----:B------:R-:W-:-:S04]  /*1500*/  IMAD.MOV.U32 R3, RZ, RZ, 0x0 ;  /* 0x00000000ff037424 */ /* 0x000fc800078e00ff */
[----:B0-----:R-:W-:Y:S05]  /*1510*/  RET.REL.NODEC R2 `(_Z16reduction_kernelPfiS_ii) ;  /* 0xffffffe802b87950 */ /* 0x001fea0003c3ffff */
.L_x_15:
[----:B------:R-:W-:-:S00]  /*1520*/  BRA `(.L_x_15) ;  /* 0xfffffffc00fc7947 */ /* 0x000fc0000383ffff */
[----:B------:R-:W-:-:S00]  /*1530*/  NOP ;  /* 0x0000000000007918 */ /* 0x000fc00000000000 */
        /* <DEDUP_REMOVED lines=12> */
.L_x_16:


//--------------------- .nv.shared.reserved.0     --------------------------
	.section	.nv.shared.reserved.0,"aw",@nobits
	.weak		__nv_reservedSMEM_offset_0_alias
	.size		__nv_reservedSMEM_offset_0_alias, 0, 64
	.other		__nv_reservedSMEM_offset_0_alias,@"STO_CUDA_RESERVED_SHARED STV_DEFAULT"
__nv_reservedSMEM_offset_0_alias:
	.zero		0
	.zero		64


//--------------------- .nv.constant0._Z16reduction_kernelPfiS_ii --------------------------
	.section	.nv.constant0._Z16reduction_kernelPfiS_ii,"a",@progbits
	.sectionflags	@""
	.align	4
.nv.constant0._Z16reduction_kernelPfiS_ii:
	.zero		928


//--------------------- SYMBOLS --------------------------

	.type		.nv.reservedSmem.offset0,@object
	.size		.nv.reservedSmem.offset0,0x4
